//
// Generated by NVIDIA NVVM Compiler
//
// Compiler Build ID: CL-36424714
// Cuda compilation tools, release 13.0, V13.0.88
// Based on NVVM 20.0.0
//

.version 9.0
.target sm_100
.address_size 64

	// .globl	_Z11gemm_sharedILi1024ELi256ELi512ELi32EEvPfS0_S0_
// _ZZ11gemm_sharedILi1024ELi256ELi512ELi32EEvPfS0_S0_E2As has been demoted
// _ZZ11gemm_sharedILi1024ELi256ELi512ELi32EEvPfS0_S0_E2Bs has been demoted

.visible .entry _Z11gemm_sharedILi1024ELi256ELi512ELi32EEvPfS0_S0_(
	.param .u64 .ptr .align 1 _Z11gemm_sharedILi1024ELi256ELi512ELi32EEvPfS0_S0__param_0,
	.param .u64 .ptr .align 1 _Z11gemm_sharedILi1024ELi256ELi512ELi32EEvPfS0_S0__param_1,
	.param .u64 .ptr .align 1 _Z11gemm_sharedILi1024ELi256ELi512ELi32EEvPfS0_S0__param_2
)
{
	.reg .pred 	%p<11>;
	.reg .b32 	%r<39>;
	.reg .b32 	%f<108>;
	.reg .b64 	%rd<16>;
	// demoted variable
	.shared .align 4 .b8 _ZZ11gemm_sharedILi1024ELi256ELi512ELi32EEvPfS0_S0_E2As[4096];
	// demoted variable
	.shared .align 4 .b8 _ZZ11gemm_sharedILi1024ELi256ELi512ELi32EEvPfS0_S0_E2Bs[4096];
	ld.param.u64 	%rd6, [_Z11gemm_sharedILi1024ELi256ELi512ELi32EEvPfS0_S0__param_0];
	ld.param.u64 	%rd7, [_Z11gemm_sharedILi1024ELi256ELi512ELi32EEvPfS0_S0__param_1];
	ld.param.u64 	%rd5, [_Z11gemm_sharedILi1024ELi256ELi512ELi32EEvPfS0_S0__param_2];
	cvta.to.global.u64 	%rd1, %rd7;
	cvta.to.global.u64 	%rd8, %rd6;
	mov.u32 	%r36, %tid.y;
	mov.u32 	%r35, %tid.x;
	mov.u32 	%r19, %ctaid.y;
	shl.b32 	%r20, %r19, 5;
	add.s32 	%r3, %r20, %r36;
	mov.u32 	%r21, %ctaid.x;
	shl.b32 	%r22, %r21, 5;
	add.s32 	%r4, %r22, %r35;
	shl.b32 	%r23, %r36, 7;
	mov.u32 	%r24, _ZZ11gemm_sharedILi1024ELi256ELi512ELi32EEvPfS0_S0_E2As;
	add.s32 	%r5, %r24, %r23;
	shl.b32 	%r25, %r35, 2;
	add.s32 	%r6, %r5, %r25;
	mov.u32 	%r26, _ZZ11gemm_sharedILi1024ELi256ELi512ELi32EEvPfS0_S0_E2Bs;
	add.s32 	%r8, %r26, %r25;
	add.s32 	%r7, %r8, %r23;
	shl.b32 	%r27, %r36, 9;
	add.s32 	%r28, %r35, %r27;
	add.s32 	%r37, %r28, %r22;
	shl.b32 	%r29, %r19, 13;
	or.b32  	%r30, %r35, %r29;
	shl.b32 	%r31, %r36, 8;
	add.s32 	%r32, %r30, %r31;
	mul.wide.u32 	%rd9, %r32, 4;
	add.s64 	%rd15, %rd8, %rd9;
	mov.f32 	%f105, 0f00000000;
	mov.b32 	%r38, 0;
$L__BB0_1:
	setp.gt.u32 	%p1, %r3, 1023;
	setp.gt.u32 	%p2, %r35, 255;
	mov.f32 	%f106, 0f00000000;
	or.pred  	%p3, %p1, %p2;
	@%p3 bra 	$L__BB0_3;
	ld.global.f32 	%f106, [%rd15];
$L__BB0_3:
	setp.gt.s32 	%p4, %r4, 511;
	st.shared.f32 	[%r6], %f106;
	setp.gt.u32 	%p5, %r36, 255;
	mov.f32 	%f107, 0f00000000;
	or.pred  	%p6, %p4, %p5;
	@%p6 bra 	$L__BB0_5;
	mul.wide.s32 	%rd10, %r37, 4;
	add.s64 	%rd11, %rd1, %rd10;
	ld.global.f32 	%f107, [%rd11];
$L__BB0_5:
	st.shared.f32 	[%r7], %f107;
	bar.sync 	0;
	ld.shared.f32 	%f10, [%r5];
	ld.shared.f32 	%f11, [%r8];
	fma.rn.f32 	%f12, %f10, %f11, %f105;
	ld.shared.f32 	%f13, [%r5+4];
	ld.shared.f32 	%f14, [%r8+128];
	fma.rn.f32 	%f15, %f13, %f14, %f12;
	ld.shared.f32 	%f16, [%r5+8];
	ld.shared.f32 	%f17, [%r8+256];
	fma.rn.f32 	%f18, %f16, %f17, %f15;
	ld.shared.f32 	%f19, [%r5+12];
	ld.shared.f32 	%f20, [%r8+384];
	fma.rn.f32 	%f21, %f19, %f20, %f18;
	ld.shared.f32 	%f22, [%r5+16];
	ld.shared.f32 	%f23, [%r8+512];
	fma.rn.f32 	%f24, %f22, %f23, %f21;
	ld.shared.f32 	%f25, [%r5+20];
	ld.shared.f32 	%f26, [%r8+640];
	fma.rn.f32 	%f27, %f25, %f26, %f24;
	ld.shared.f32 	%f28, [%r5+24];
	ld.shared.f32 	%f29, [%r8+768];
	fma.rn.f32 	%f30, %f28, %f29, %f27;
	ld.shared.f32 	%f31, [%r5+28];
	ld.shared.f32 	%f32, [%r8+896];
	fma.rn.f32 	%f33, %f31, %f32, %f30;
	ld.shared.f32 	%f34, [%r5+32];
	ld.shared.f32 	%f35, [%r8+1024];
	fma.rn.f32 	%f36, %f34, %f35, %f33;
	ld.shared.f32 	%f37, [%r5+36];
	ld.shared.f32 	%f38, [%r8+1152];
	fma.rn.f32 	%f39, %f37, %f38, %f36;
	ld.shared.f32 	%f40, [%r5+40];
	ld.shared.f32 	%f41, [%r8+1280];
	fma.rn.f32 	%f42, %f40, %f41, %f39;
	ld.shared.f32 	%f43, [%r5+44];
	ld.shared.f32 	%f44, [%r8+1408];
	fma.rn.f32 	%f45, %f43, %f44, %f42;
	ld.shared.f32 	%f46, [%r5+48];
	ld.shared.f32 	%f47, [%r8+1536];
	fma.rn.f32 	%f48, %f46, %f47, %f45;
	ld.shared.f32 	%f49, [%r5+52];
	ld.shared.f32 	%f50, [%r8+1664];
	fma.rn.f32 	%f51, %f49, %f50, %f48;
	ld.shared.f32 	%f52, [%r5+56];
	ld.shared.f32 	%f53, [%r8+1792];
	fma.rn.f32 	%f54, %f52, %f53, %f51;
	ld.shared.f32 	%f55, [%r5+60];
	ld.shared.f32 	%f56, [%r8+1920];
	fma.rn.f32 	%f57, %f55, %f56, %f54;
	ld.shared.f32 	%f58, [%r5+64];
	ld.shared.f32 	%f59, [%r8+2048];
	fma.rn.f32 	%f60, %f58, %f59, %f57;
	ld.shared.f32 	%f61, [%r5+68];
	ld.shared.f32 	%f62, [%r8+2176];
	fma.rn.f32 	%f63, %f61, %f62, %f60;
	ld.shared.f32 	%f64, [%r5+72];
	ld.shared.f32 	%f65, [%r8+2304];
	fma.rn.f32 	%f66, %f64, %f65, %f63;
	ld.shared.f32 	%f67, [%r5+76];
	ld.shared.f32 	%f68, [%r8+2432];
	fma.rn.f32 	%f69, %f67, %f68, %f66;
	ld.shared.f32 	%f70, [%r5+80];
	ld.shared.f32 	%f71, [%r8+2560];
	fma.rn.f32 	%f72, %f70, %f71, %f69;
	ld.shared.f32 	%f73, [%r5+84];
	ld.shared.f32 	%f74, [%r8+2688];
	fma.rn.f32 	%f75, %f73, %f74, %f72;
	ld.shared.f32 	%f76, [%r5+88];
	ld.shared.f32 	%f77, [%r8+2816];
	fma.rn.f32 	%f78, %f76, %f77, %f75;
	ld.shared.f32 	%f79, [%r5+92];
	ld.shared.f32 	%f80, [%r8+2944];
	fma.rn.f32 	%f81, %f79, %f80, %f78;
	ld.shared.f32 	%f82, [%r5+96];
	ld.shared.f32 	%f83, [%r8+3072];
	fma.rn.f32 	%f84, %f82, %f83, %f81;
	ld.shared.f32 	%f85, [%r5+100];
	ld.shared.f32 	%f86, [%r8+3200];
	fma.rn.f32 	%f87, %f85, %f86, %f84;
	ld.shared.f32 	%f88, [%r5+104];
	ld.shared.f32 	%f89, [%r8+3328];
	fma.rn.f32 	%f90, %f88, %f89, %f87;
	ld.shared.f32 	%f91, [%r5+108];
	ld.shared.f32 	%f92, [%r8+3456];
	fma.rn.f32 	%f93, %f91, %f92, %f90;
	ld.shared.f32 	%f94, [%r5+112];
	ld.shared.f32 	%f95, [%r8+3584];
	fma.rn.f32 	%f96, %f94, %f95, %f93;
	ld.shared.f32 	%f97, [%r5+116];
	ld.shared.f32 	%f98, [%r8+3712];
	fma.rn.f32 	%f99, %f97, %f98, %f96;
	ld.shared.f32 	%f100, [%r5+120];
	ld.shared.f32 	%f101, [%r8+3840];
	fma.rn.f32 	%f102, %f100, %f101, %f99;
	ld.shared.f32 	%f103, [%r5+124];
	ld.shared.f32 	%f104, [%r8+3968];
	fma.rn.f32 	%f105, %f103, %f104, %f102;
	bar.sync 	0;
	add.s32 	%r38, %r38, 1;
	add.s32 	%r37, %r37, 16384;
	add.s32 	%r36, %r36, 32;
	add.s64 	%rd15, %rd15, 128;
	add.s32 	%r35, %r35, 32;
	setp.ne.s32 	%p7, %r38, 8;
	@%p7 bra 	$L__BB0_1;
	setp.gt.s32 	%p8, %r4, 511;
	setp.gt.u32 	%p9, %r3, 1023;
	or.pred  	%p10, %p9, %p8;
	@%p10 bra 	$L__BB0_8;
	shl.b32 	%r33, %r3, 9;
	add.s32 	%r34, %r33, %r4;
	cvta.to.global.u64 	%rd12, %rd5;
	mul.wide.s32 	%rd13, %r34, 4;
	add.s64 	%rd14, %rd12, %rd13;
	st.global.f32 	[%rd14], %f105;
$L__BB0_8:
	ret;

}


// ===== COMPILED SASS (sm_100) =====

	.target	sm_100

	.elftype	@"ET_EXEC"


//--------------------- .note.nv.tkinfo           --------------------------
	.section	.note.nv.tkinfo,"",@"SHT_NOTE"
	.sectionflags	@"SHF_NOTE_NV_TKINFO"
	.tkinfo
        /*0018*/ 	.word	0x00000002
        /*0030*/ 	.string	""
        /*0030*/ 	.string	"ptxas"
        /*0030*/ 	.string	"Cuda compilation tools, release 13.0, V13.0.88"
        /*0030*/ 	.string	"Build cuda_13.0.r13.0/compiler.36424714_0"
        /*0030*/ 	.string	"-arch sm_100 -m 64 "



//--------------------- .note.nv.cuinfo           --------------------------
	.section	.note.nv.cuinfo,"",@"SHT_NOTE"
	.sectionflags	@"SHF_NOTE_NV_CUINFO"
        /*0018*/ 	.short	0x0002
        /*001a*/ 	.short	0x0064
        /*001c*/ 	.short	0x0082
	.zero		2


//--------------------- .nv.info                  --------------------------
	.section	.nv.info,"",@"SHT_CUDA_INFO"
	.align	4


	//----- nvinfo : EIATTR_REGCOUNT
	.align		4
        /*0000*/ 	.byte	0x04, 0x2f
        /*0002*/ 	.short	(.L_1 - .L_0)
	.align		4
.L_0:
        /*0004*/ 	.word	index@(_Z11gemm_sharedILi1024ELi256ELi512ELi32EEvPfS0_S0_)
        /*0008*/ 	.word	0x00000020


	//----- nvinfo : EIATTR_FRAME_SIZE
	.align		4
.L_1:
        /*000c*/ 	.byte	0x04, 0x11
        /*000e*/ 	.short	(.L_3 - .L_2)
	.align		4
.L_2:
        /*0010*/ 	.word	index@(_Z11gemm_sharedILi1024ELi256ELi512ELi32EEvPfS0_S0_)
        /*0014*/ 	.word	0x00000000


	//----- nvinfo : EIATTR_MIN_STACK_SIZE
	.align		4
.L_3:
        /*0018*/ 	.byte	0x04, 0x12
        /*001a*/ 	.short	(.L_5 - .L_4)
	.align		4
.L_4:
        /*001c*/ 	.word	index@(_Z11gemm_sharedILi1024ELi256ELi512ELi32EEvPfS0_S0_)
        /*0020*/ 	.word	0x00000000
.L_5:


//--------------------- .nv.compat                --------------------------
	.section	.nv.compat,"",@"SHT_CUDA_COMPAT_INFO"
	.align	4
        /*0000*/ 	.byte	0x02, 0x09, 0x00, 0x00, 0x02, 0x02, 0x01, 0x00, 0x02, 0x05, 0x05, 0x00, 0x03, 0x07, 0x01, 0x01
        /*0010*/ 	.byte	0x02, 0x03, 0x00, 0x00, 0x02, 0x06, 0x01, 0x00, 0x04, 0x0b, 0x08, 0x00, 0x09, 0x00, 0x00, 0x00
        /*0020*/ 	.byte	0x00, 0x00, 0x00, 0x00


//--------------------- .nv.info._Z11gemm_sharedILi1024ELi256ELi512ELi32EEvPfS0_S0_ --------------------------
	.section	.nv.info._Z11gemm_sharedILi1024ELi256ELi512ELi32EEvPfS0_S0_,"",@"SHT_CUDA_INFO"
	.sectionflags	@""
	.align	4


	//----- nvinfo : EIATTR_CUDA_API_VERSION
	.align		4
        /*0000*/ 	.byte	0x04, 0x37
        /*0002*/ 	.short	(.L_7 - .L_6)
.L_6:
        /*0004*/ 	.word	0x00000082


	//----- nvinfo : EIATTR_KPARAM_INFO
	.align		4
.L_7:
        /*0008*/ 	.byte	0x04, 0x17
        /*000a*/ 	.short	(.L_9 - .L_8)
.L_8:
        /*000c*/ 	.word	0x00000000
        /*0010*/ 	.short	0x0002
        /*0012*/ 	.short	0x0010
        /*0014*/ 	.byte	0x00, 0xf5, 0x21, 0x00


	//----- nvinfo : EIATTR_KPARAM_INFO
	.align		4
.L_9:
        /*0018*/ 	.byte	0x04, 0x17
        /*001a*/ 	.short	(.L_11 - .L_10)
.L_10:
        /*001c*/ 	.word	0x00000000
        /*0020*/ 	.short	0x0001
        /*0022*/ 	.short	0x0008
        /*0024*/ 	.byte	0x00, 0xf5, 0x21, 0x00


	//----- nvinfo : EIATTR_KPARAM_INFO
	.align		4
.L_11:
        /*0028*/ 	.byte	0x04, 0x17
        /*002a*/ 	.short	(.L_13 - .L_12)
.L_12:
        /*002c*/ 	.word	0x00000000
        /*0030*/ 	.short	0x0000
        /*0032*/ 	.short	0x0000
        /*0034*/ 	.byte	0x00, 0xf5, 0x21, 0x00


	//----- nvinfo : EIATTR_SPARSE_MMA_MASK
	.align		4
.L_13:
        /*0038*/ 	.byte	0x03, 0x50
        /*003a*/ 	.short	0x0000


	//----- nvinfo : EIATTR_MAXREG_COUNT
	.align		4
        /*003c*/ 	.byte	0x03, 0x1b
        /*003e*/ 	.short	0x00ff


	//----- nvinfo : EIATTR_NUM_BARRIERS
	.align		4
        /*0040*/ 	.byte	0x02, 0x4c
        /*0042*/ 	.byte	0x01
	.zero		1


	//----- nvinfo : EIATTR_MERCURY_ISA_VERSION
	.align		4
        /*0044*/ 	.byte	0x03, 0x5f
        /*0046*/ 	.short	0x0101


	//----- nvinfo : EIATTR_VRC_CTA_INIT_COUNT
	.align		4
        /*0048*/ 	.byte	0x02, 0x4a
	.zero		1
	.zero		1


	//----- nvinfo : EIATTR_EXIT_INSTR_OFFSETS
	.align		4
        /*004c*/ 	.byte	0x04, 0x1c
        /*004e*/ 	.short	(.L_15 - .L_14)


	//   ....[0]....
.L_14:
        /*0050*/ 	.word	0x000007a0


	//   ....[1]....
        /*0054*/ 	.word	0x000007f0


	//----- nvinfo : EIATTR_CBANK_PARAM_SIZE
	.align		4
.L_15:
        /*0058*/ 	.byte	0x03, 0x19
        /*005a*/ 	.short	0x0018


	//----- nvinfo : EIATTR_PARAM_CBANK
	.align		4
        /*005c*/ 	.byte	0x04, 0x0a
        /*005e*/ 	.short	(.L_17 - .L_16)
	.align		4
.L_16:
        /*0060*/ 	.word	index@(.nv.constant0._Z11gemm_sharedILi1024ELi256ELi512ELi32EEvPfS0_S0_)
        /*0064*/ 	.short	0x0380
        /*0066*/ 	.short	0x0018


	//----- nvinfo : EIATTR_SW_WAR
	.align		4
.L_17:
        /*0068*/ 	.byte	0x04, 0x36
        /*006a*/ 	.short	(.L_19 - .L_18)
.L_18:
        /*006c*/ 	.word	0x00000008
.L_19:


//--------------------- .nv.callgraph             --------------------------
	.section	.nv.callgraph,"",@"SHT_CUDA_CALLGRAPH"
	.align	4
	.sectionentsize	8
	.align		4
        /*0000*/ 	.word	0x00000000
	.align		4
        /*0004*/ 	.word	0xffffffff
	.align		4
        /*0008*/ 	.word	0x00000000
	.align		4
        /*000c*/ 	.word	0xfffffffe
	.align		4
        /*0010*/ 	.word	0x00000000
	.align		4
        /*0014*/ 	.word	0xfffffffd
	.align		4
        /*0018*/ 	.word	0x00000000
	.align		4
        /*001c*/ 	.word	0xfffffffc


//--------------------- .text._Z11gemm_sharedILi1024ELi256ELi512ELi32EEvPfS0_S0_ --------------------------
	.section	.text._Z11gemm_sharedILi1024ELi256ELi512ELi32EEvPfS0_S0_,"ax",@progbits
	.align	128
        .global         _Z11gemm_sharedILi1024ELi256ELi512ELi32EEvPfS0_S0_
        .type           _Z11gemm_sharedILi1024ELi256ELi512ELi32EEvPfS0_S0_,@function
        .size           _Z11gemm_sharedILi1024ELi256ELi512ELi32EEvPfS0_S0_,(.L_x_2 - _Z11gemm_sharedILi1024ELi256ELi512ELi32EEvPfS0_S0_)
        .other          _Z11gemm_sharedILi1024ELi256ELi512ELi32EEvPfS0_S0_,@"STO_CUDA_ENTRY STV_DEFAULT"
_Z11gemm_sharedILi1024ELi256ELi512ELi32EEvPfS0_S0_:
.text._Z11gemm_sharedILi1024ELi256ELi512ELi32EEvPfS0_S0_:
[----:B------:R-:W-:Y:S01]  /*0000*/  LDC R1, c[0x0][0x37c] ;  /* 0x0000df00ff017b82 */ /* 0x000fe20000000800 */
[----:B------:R-:W0:Y:S07]  /*0010*/  S2R R6, SR_CTAID.Y ;  /* 0x0000000000067919 */ /* 0x000e2e0000002600 */
[----:B------:R-:W1:Y:S01]  /*0020*/  S2UR UR6, SR_CgaCtaId ;  /* 0x00000000000679c3 */ /* 0x000e620000008800 */
[----:B------:R-:W-:Y:S01]  /*0030*/  UMOV UR4, 0x400 ;  /* 0x0000040000047882 */ /* 0x000fe20000000000 */
[----:B------:R-:W-:Y:S01]  /*0040*/  HFMA2 R21, -RZ, RZ, 0, 0 ;  /* 0x00000000ff157431 */ /* 0x000fe200000001ff */
[----:B------:R-:W2:Y:S01]  /*0050*/  S2R R0, SR_TID.X ;  /* 0x0000000000007919 */ /* 0x000ea20000002100 */
[----:B------:R-:W-:Y:S01]  /*0060*/  UIADD3 UR5, UPT, UPT, UR4, 0x1000, URZ ;  /* 0x0000100004057890 */ /* 0x000fe2000fffe0ff */
[----:B------:R-:W3:Y:S01]  /*0070*/  LDCU.64 UR8, c[0x0][0x358] ;  /* 0x00006b00ff0877ac */ /* 0x000ee20008000a00 */
[----:B------:R-:W4:Y:S02]  /*0080*/  S2R R5, SR_TID.Y ;  /* 0x0000000000057919 */ /* 0x000f240000002200 */
[----:B------:R-:W5:Y:S01]  /*0090*/  LDC.64 R2, c[0x0][0x380] ;  /* 0x0000e000ff027b82 */ /* 0x000f620000000a00 */
[----:B------:R-:W3:Y:S01]  /*00a0*/  S2R R9, SR_CTAID.X ;  /* 0x0000000000097919 */ /* 0x000ee20000002500 */
[----:B-1----:R-:W-:-:S02]  /*00b0*/  ULEA UR4, UR6, UR4, 0x18 ;  /* 0x0000000406047291 */ /* 0x002fc4000f8ec0ff */
[----:B------:R-:W-:Y:S01]  /*00c0*/  ULEA UR5, UR6, UR5, 0x18 ;  /* 0x0000000506057291 */ /* 0x000fe2000f8ec0ff */
[----:B0-----:R-:W-:-:S04]  /*00d0*/  SHF.L.U32 R7, R6, 0xd, RZ ;  /* 0x0000000d06077819 */ /* 0x001fc800000006ff */
[C---:B--2---:R-:W-:Y:S02]  /*00e0*/  LOP3.LUT R4, R0.reuse, R7, RZ, 0xfc, !PT ;  /* 0x0000000700047212 */ /* 0x044fe400078efcff */
[----:B------:R-:W-:Y:S02]  /*00f0*/  LEA R16, R0, UR5, 0x2 ;  /* 0x0000000500107c11 */ /* 0x000fe4000f8e10ff */
[C---:B----4-:R-:W-:Y:S02]  /*0100*/  LEA R7, R5.reuse, R4, 0x8 ;  /* 0x0000000405077211 */ /* 0x050fe400078e40ff */
[C---:B------:R-:W-:Y:S02]  /*0110*/  LEA R4, R5.reuse, R0, 0x9 ;  /* 0x0000000005047211 */ /* 0x040fe400078e48ff */
[----:B------:R-:W-:Y:S01]  /*0120*/  LEA R17, R5, UR4, 0x7 ;  /* 0x0000000405117c11 */ /* 0x000fe2000f8e38ff */
[----:B-----5:R-:W-:Y:S01]  /*0130*/  IMAD.WIDE.U32 R2, R7, 0x4, R2 ;  /* 0x0000000407027825 */ /* 0x020fe200078e0002 */
[----:B------:R-:W-:Y:S01]  /*0140*/  LEA R19, R6, R5, 0x5 ;  /* 0x0000000506137211 */ /* 0x000fe200078e28ff */
[----:B------:R-:W-:Y:S01]  /*0150*/  UMOV UR4, URZ ;  /* 0x000000ff00047c82 */ /* 0x000fe20008000000 */
[----:B---3--:R-:W-:-:S02]  /*0160*/  LEA R4, R9, R4, 0x5 ;  /* 0x0000000409047211 */ /* 0x008fc400078e28ff */
[----:B------:R-:W-:Y:S02]  /*0170*/  LEA R18, R9, R0, 0x5 ;  /* 0x0000000009127211 */ /* 0x000fe400078e28ff */
[----:B------:R-:W-:Y:S02]  /*0180*/  LEA R7, R0, R17, 0x2 ;  /* 0x0000001100077211 */ /* 0x000fe400078e10ff */
[----:B------:R-:W-:-:S07]  /*0190*/  LEA R6, R5, R16, 0x7 ;  /* 0x0000001005067211 */ /* 0x000fce00078e38ff */
.L_x_0:
[----:B------:R-:W-:Y:S02]  /*01a0*/  ISETP.GT.U32.AND P0, PT, R5, 0xff, PT ;  /* 0x000000ff0500780c */ /* 0x000fe40003f04070 */
[----:B------:R-:W-:Y:S02]  /*01b0*/  ISETP.GT.U32.AND P1, PT, R0, 0xff, PT ;  /* 0x000000ff0000780c */ /* 0x000fe40003f24070 */
[----:B------:R-:W-:Y:S02]  /*01c0*/  ISETP.GT.OR P0, PT, R18, 0x1ff, P0 ;  /* 0x000001ff1200780c */ /* 0x000fe40000704670 */
[----:B------:R-:W-:Y:S02]  /*01d0*/  ISETP.GT.U32.OR P1, PT, R19, 0x3ff, P1 ;  /* 0x000003ff1300780c */ /* 0x000fe40000f24470 */
[----:B------:R-:W-:Y:S02]  /*01e0*/  MOV R24, RZ ;  /* 0x000000ff00187202 */ /* 0x000fe40000000f00 */
[----:B------:R-:W-:-:S07]  /*01f0*/  MOV R29, RZ ;  /* 0x000000ff001d7202 */ /* 0x000fce0000000f00 */
[----:B------:R-:W0:Y:S02]  /*0200*/  @!P0 LDC.64 R22, c[0x0][0x388] ;  /* 0x0000e200ff168b82 */ /* 0x000e240000000a00 */
[----:B------:R-:W2:Y:S01]  /*0210*/  @!P1 LDG.E R24, desc[UR8][R2.64] ;  /* 0x0000000802189981 */ /* 0x000ea2000c1e1900 */
[----:B0-----:R-:W-:-:S05]  /*0220*/  @!P0 IMAD.WIDE R22, R4, 0x4, R22 ;  /* 0x0000000404168825 */ /* 0x001fca00078e0216 */
[----:B------:R-:W3:Y:S01]  /*0230*/  @!P0 LDG.E R29, desc[UR8][R22.64] ;  /* 0x00000008161d8981 */ /* 0x000ee2000c1e1900 */
[----:B------:R-:W-:-:S03]  /*0240*/  UIADD3 UR4, UPT, UPT, UR4, 0x1, URZ ;  /* 0x0000000104047890 */ /* 0x000fc6000fffe0ff */
[----:B--2---:R-:W-:Y:S04]  /*0250*/  STS [R7], R24 ;  /* 0x0000001807007388 */ /* 0x004fe80000000800 */
[----:B---3--:R-:W-:Y:S01]  /*0260*/  STS [R6], R29 ;  /* 0x0000001d06007388 */ /* 0x008fe20000000800 */
[----:B------:R-:W-:Y:S06]  /*0270*/  BAR.SYNC.DEFER_BLOCKING 0x0 ;  /* 0x0000000000007b1d */ /* 0x000fec0000010000 */
[----:B------:R-:W-:Y:S04]  /*0280*/  LDS R28, [R16] ;  /* 0x00000000101c7984 */ /* 0x000fe80000000800 */
[----:B------:R-:W0:Y:S04]  /*0290*/  LDS.128 R12, [R17] ;  /* 0x00000000110c7984 */ /* 0x000e280000000c00 */
[----:B------:R-:W1:Y:S04]  /*02a0*/  LDS R23, [R16+0x80] ;  /* 0x0000800010177984 */ /* 0x000e680000000800 */
[----:B------:R-:W2:Y:S04]  /*02b0*/  LDS R27, [R16+0x100] ;  /* 0x00010000101b7984 */ /* 0x000ea80000000800 */
[----:B------:R-:W3:Y:S04]  /*02c0*/  LDS R26, [R16+0x180] ;  /* 0x00018000101a7984 */ /* 0x000ee80000000800 */
[----:B------:R-:W-:Y:S04]  /*02d0*/  LDS R25, [R16+0x200] ;  /* 0x0002000010197984 */ /* 0x000fe80000000800 */
[----:B------:R-:W4:Y:S04]  /*02e0*/  LDS.128 R8, [R17+0x10] ;  /* 0x0000100011087984 */ /* 0x000f280000000c00 */
[----:B------:R-:W5:Y:S04]  /*02f0*/  LDS R20, [R16+0x280] ;  /* 0x0002800010147984 */ /* 0x000f680000000800 */
[----:B------:R-:W-:Y:S04]  /*0300*/  LDS R24, [R16+0x380] ;  /* 0x0003800010187984 */ /* 0x000fe80000000800 */
[----:B------:R-:W-:Y:S01]  /*0310*/  LDS R22, [R16+0x480] ;  /* 0x0004800010167984 */ /* 0x000fe20000000800 */
[----:B0-----:R-:W-:-:S03]  /*0320*/  FFMA R12, R12, R28, R21 ;  /* 0x0000001c0c0c7223 */ /* 0x001fc60000000015 */
[----:B------:R-:W0:Y:S01]  /*0330*/  LDS R21, [R16+0x300] ;  /* 0x0003000010157984 */ /* 0x000e220000000800 */
[----:B-1----:R-:W-:-:S03]  /*0340*/  FFMA R12, R23, R13, R12 ;  /* 0x0000000d170c7223 */ /* 0x002fc6000000000c */
[----:B------:R-:W-:Y:S01]  /*0350*/  LDS R23, [R16+0x400] ;  /* 0x0004000010177984 */ /* 0x000fe20000000800 */
[----:B--2---:R-:W-:-:S04]  /*0360*/  FFMA R27, R27, R14, R12 ;  /* 0x0000000e1b1b7223 */ /* 0x004fc8000000000c */
[----:B---3--:R-:W-:Y:S02]  /*0370*/  FFMA R27, R26, R15, R27 ;  /* 0x0000000f1a1b7223 */ /* 0x008fe4000000001b */
[----:B------:R-:W1:Y:S04]  /*0380*/  LDS.128 R12, [R17+0x20] ;  /* 0x00002000110c7984 */ /* 0x000e680000000c00 */
[----:B------:R-:W-:Y:S01]  /*0390*/  LDS R26, [R16+0x580] ;  /* 0x00058000101a7984 */ /* 0x000fe20000000800 */
[----:B----4-:R-:W-:-:S03]  /*03a0*/  FFMA R27, R8, R25, R27 ;  /* 0x00000019081b7223 */ /* 0x010fc6000000001b */
[----:B------:R-:W2:Y:S01]  /*03b0*/  LDS R25, [R16+0x500] ;  /* 0x0005000010197984 */ /* 0x000ea20000000800 */
[----:B-----5:R-:W-:-:S04]  /*03c0*/  FFMA R20, R20, R9, R27 ;  /* 0x0000000914147223 */ /* 0x020fc8000000001b */
[----:B0-----:R-:W-:Y:S02]  /*03d0*/  FFMA R21, R21, R10, R20 ;  /* 0x0000000a15157223 */ /* 0x001fe40000000014 */
[----:B------:R-:W-:Y:S02]  /*03e0*/  LDS R20, [R16+0x680] ;  /* 0x0006800010147984 */ /* 0x000fe40000000800 */
[----:B------:R-:W-:Y:S02]  /*03f0*/  FFMA R27, R24, R11, R21 ;  /* 0x0000000b181b7223 */ /* 0x000fe40000000015 */
[----:B------:R-:W-:Y:S04]  /*0400*/  LDS R21, [R16+0x600] ;  /* 0x0006000010157984 */ /* 0x000fe80000000800 */
[----:B------:R-:W0:Y:S01]  /*0410*/  LDS.128 R8, [R17+0x30] ;  /* 0x0000300011087984 */ /* 0x000e220000000c00 */
[----:B-1----:R-:W-:-:S03]  /*0420*/  FFMA R27, R12, R23, R27 ;  /* 0x000000170c1b7223 */ /* 0x002fc6000000001b */
[----:B------:R-:W1:Y:S01]  /*0430*/  LDS R23, [R16+0x700] ;  /* 0x0007000010177984 */ /* 0x000e620000000800 */
[----:B------:R-:W-:-:S03]  /*0440*/  FFMA R22, R22, R13, R27 ;  /* 0x0000000d16167223 */ /* 0x000fc6000000001b */
[----:B------:R-:W3:Y:S01]  /*0450*/  LDS R24, [R16+0x780] ;  /* 0x0007800010187984 */ /* 0x000ee20000000800 */
[----:B--2---:R-:W-:-:S03]  /*0460*/  FFMA R25, R25, R14, R22 ;  /* 0x0000000e19197223 */ /* 0x004fc60000000016 */
[----:B------:R-:W-:Y:S01]  /*0470*/  LDS R22, [R16+0x880] ;  /* 0x0008800010167984 */ /* 0x000fe20000000800 */
[----:B------:R-:W-:-:S03]  /*0480*/  FFMA R27, R26, R15, R25 ;  /* 0x0000000f1a1b7223 */ /* 0x000fc60000000019 */
[----:B------:R-:W-:Y:S04]  /*0490*/  LDS R25, [R16+0x800] ;  /* 0x0008000010197984 */ /* 0x000fe80000000800 */
[----:B------:R-:W2:Y:S04]  /*04a0*/  LDS.128 R12, [R17+0x40] ;  /* 0x00004000110c7984 */ /* 0x000ea80000000c00 */
[----:B------:R-:W-:Y:S01]  /*04b0*/  LDS R26, [R16+0x980] ;  /* 0x00098000101a7984 */ /* 0x000fe20000000800 */
[----:B0-----:R-:W-:-:S03]  /*04c0*/  FFMA R27, R8, R21, R27 ;  /* 0x00000015081b7223 */ /* 0x001fc6000000001b */
[----:B------:R-:W0:Y:S01]  /*04d0*/  LDS R21, [R16+0x900] ;  /* 0x0009000010157984 */ /* 0x000e220000000800 */
[----:B------:R-:W-:-:S04]  /*04e0*/  FFMA R20, R20, R9, R27 ;  /* 0x0000000914147223 */ /* 0x000fc8000000001b */
[----:B-1----:R-:W-:Y:S02]  /*04f0*/  FFMA R23, R23, R10, R20 ;  /* 0x0000000a17177223 */ /* 0x002fe40000000014 */
[----:B------:R-:W-:Y:S02]  /*0500*/  LDS R20, [R16+0xa80] ;  /* 0x000a800010147984 */ /* 0x000fe40000000800 */
[----:B---3--:R-:W-:Y:S02]  /*0510*/  FFMA R27, R24, R11, R23 ;  /* 0x0000000b181b7223 */ /* 0x008fe40000000017 */
[----:B------:R-:W-:Y:S04]  /*0520*/  LDS R23, [R16+0xa00] ;  /* 0x000a000010177984 */ /* 0x000fe80000000800 */
[----:B------:R-:W1:Y:S01]  /*0530*/  LDS.128 R8, [R17+0x50] ;  /* 0x0000500011087984 */ /* 0x000e620000000c00 */
[----:B--2---:R-:W-:-:S03]  /*0540*/  FFMA R27, R12, R25, R27 ;  /* 0x000000190c1b7223 */ /* 0x004fc6000000001b */
[----:B------:R-:W2:Y:S01]  /*0550*/  LDS R25, [R16+0xb00] ;  /* 0x000b000010197984 */ /* 0x000ea20000000800 */
[----:B------:R-:W-:-:S03]  /*0560*/  FFMA R12, R22, R13, R27 ;  /* 0x0000000d160c7223 */ /* 0x000fc6000000001b */
[----:B------:R-:W3:Y:S04]  /*0570*/  LDS R22, [R16+0xb80] ;  /* 0x000b800010167984 */ /* 0x000ee80000000800 */
[----:B------:R-:W-:Y:S01]  /*0580*/  LDS R24, [R16+0xc80] ;  /* 0x000c800010187984 */ /* 0x000fe20000000800 */
[----:B0-----:R-:W-:-:S04]  /*0590*/  FFMA R21, R21, R14, R12 ;  /* 0x0000000e15157223 */ /* 0x001fc8000000000c */
[----:B------:R-:W-:Y:S02]  /*05a0*/  FFMA R27, R26, R15, R21 ;  /* 0x0000000f1a1b7223 */ /* 0x000fe40000000015 */
[----:B------:R-:W-:Y:S04]  /*05b0*/  LDS R21, [R16+0xc00] ;  /* 0x000c000010157984 */ /* 0x000fe80000000800 */
[----:B------:R-:W0:Y:S01]  /*05c0*/  LDS.128 R12, [R17+0x60] ;  /* 0x00006000110c7984 */ /* 0x000e220000000c00 */
[----:B-1----:R-:W-:-:S04]  /*05d0*/  FFMA R23, R8, R23, R27 ;  /* 0x0000001708177223 */ /* 0x002fc8000000001b */
[----:B------:R-:W-:Y:S02]  /*05e0*/  FFMA R20, R20, R9, R23 ;  /* 0x0000000914147223 */ /* 0x000fe40000000017 */
[----:B------:R-:W1:Y:S02]  /*05f0*/  LDS R23, [R16+0xd00] ;  /* 0x000d000010177984 */ /* 0x000e640000000800 */
[----:B--2---:R-:W-:Y:S02]  /*0600*/  FFMA R25, R25, R10, R20 ;  /* 0x0000000a19197223 */ /* 0x004fe40000000014 */
[----:B------:R-:W2:Y:S02]  /*0610*/  LDS R20, [R16+0xd80] ;  /* 0x000d800010147984 */ /* 0x000ea40000000800 */
[----:B---3--:R-:W-:Y:S02]  /*0620*/  FFMA R27, R22, R11, R25 ;  /* 0x0000000b161b7223 */ /* 0x008fe40000000019 */
[----:B------:R-:W-:Y:S04]  /*0630*/  LDS R25, [R16+0xe00] ;  /* 0x000e000010197984 */ /* 0x000fe80000000800 */
[----:B------:R-:W3:Y:S04]  /*0640*/  LDS.128 R8, [R17+0x70] ;  /* 0x0000700011087984 */ /* 0x000ee80000000c00 */
[----:B------:R-:W4:Y:S01]  /*0650*/  LDS R22, [R16+0xe80] ;  /* 0x000e800010167984 */ /* 0x000f220000000800 */
[----:B0-----:R-:W-:-:S03]  /*0660*/  FFMA R27, R12, R21, R27 ;  /* 0x000000150c1b7223 */ /* 0x001fc6000000001b */
[----:B------:R-:W0:Y:S04]  /*0670*/  LDS R21, [R16+0xf00] ;  /* 0x000f000010157984 */ /* 0x000e280000000800 */
[----:B------:R-:W5:Y:S01]  /*0680*/  LDS R12, [R16+0xf80] ;  /* 0x000f8000100c7984 */ /* 0x000f620000000800 */
[----:B------:R-:W-:-:S04]  /*0690*/  FFMA R24, R24, R13, R27 ;  /* 0x0000000d18187223 */ /* 0x000fc8000000001b */
[----:B-1----:R-:W-:-:S04]  /*06a0*/  FFMA R23, R23, R14, R24 ;  /* 0x0000000e17177223 */ /* 0x002fc80000000018 */
[----:B--2---:R-:W-:Y:S01]  /*06b0*/  FFMA R15, R20, R15, R23 ;  /* 0x0000000f140f7223 */ /* 0x004fe20000000017 */
[----:B------:R-:W-:-:S03]  /*06c0*/  UISETP.NE.AND UP0, UPT, UR4, 0x8, UPT ;  /* 0x000000080400788c */ /* 0x000fc6000bf05270 */
[----:B---3--:R-:W-:-:S04]  /*06d0*/  FFMA R15, R8, R25, R15 ;  /* 0x00000019080f7223 */ /* 0x008fc8000000000f */
[----:B----4-:R-:W-:Y:S01]  /*06e0*/  FFMA R22, R22, R9, R15 ;  /* 0x0000000916167223 */ /* 0x010fe2000000000f */
[----:B------:R-:W-:Y:S01]  /*06f0*/  BAR.SYNC.DEFER_BLOCKING 0x0 ;  /* 0x0000000000007b1d */ /* 0x000fe20000010000 */
[----:B------:R-:W-:Y:S02]  /*0700*/  IADD3 R2, P0, PT, R2, 0x80, RZ ;  /* 0x0000008002027810 */ /* 0x000fe40007f1e0ff */
[----:B------:R-:W-:Y:S02]  /*0710*/  IADD3 R5, PT, PT, R5, 0x20, RZ ;  /* 0x0000002005057810 */ /* 0x000fe40007ffe0ff */
[----:B------:R-:W-:Y:S02]  /*0720*/  IADD3 R0, PT, PT, R0, 0x20, RZ ;  /* 0x0000002000007810 */ /* 0x000fe40007ffe0ff */
[----:B------:R-:W-:Y:S02]  /*0730*/  IADD3.X R3, PT, PT, RZ, R3, RZ, P0, !PT ;  /* 0x00000003ff037210 */ /* 0x000fe400007fe4ff */
[----:B------:R-:W-:Y:S01]  /*0740*/  IADD3 R4, PT, PT, R4, 0x4000, RZ ;  /* 0x0000400004047810 */ /* 0x000fe20007ffe0ff */
[----:B0-----:R-:W-:-:S04]  /*0750*/  FFMA R21, R21, R10, R22 ;  /* 0x0000000a15157223 */ /* 0x001fc80000000016 */
[----:B-----5:R-:W-:Y:S01]  /*0760*/  FFMA R21, R12, R11, R21 ;  /* 0x0000000b0c157223 */ /* 0x020fe20000000015 */
[----:B------:R-:W-:Y:S06]  /*0770*/  BRA.U UP0, `(.L_x_0) ;  /* 0xfffffff900887547 */ /* 0x000fec000b83ffff */
[----:B------:R-:W-:-:S04]  /*0780*/  ISETP.GT.AND P0, PT, R18, 0x1ff, PT ;  /* 0x000001ff1200780c */ /* 0x000fc80003f04270 */
[----:B------:R-:W-:-:S13]  /*0790*/  ISETP.GT.U32.OR P0, PT, R19, 0x3ff, P0 ;  /* 0x000003ff1300780c */ /* 0x000fda0000704470 */
[----:B------:R-:W-:Y:S05]  /*07a0*/  @P0 EXIT ;  /* 0x000000000000094d */ /* 0x000fea0003800000 */
[----:B------:R-:W0:Y:S01]  /*07b0*/  LDC.64 R2, c[0x0][0x390] ;  /* 0x0000e400ff027b82 */ /* 0x000e220000000a00 */
[----:B------:R-:W-:-:S05]  /*07c0*/  LEA R19, R19, R18, 0x9 ;  /* 0x0000001213137211 */ /* 0x000fca00078e48ff */
[----:B0-----:R-:W-:-:S05]  /*07d0*/  IMAD.WIDE R2, R19, 0x4, R2 ;  /* 0x0000000413027825 */ /* 0x001fca00078e0202 */
[----:B------:R-:W-:Y:S01]  /*07e0*/  STG.E desc[UR8][R2.64], R21 ;  /* 0x0000001502007986 */ /* 0x000fe2000c101908 */
[----:B------:R-:W-:Y:S05]  /*07f0*/  EXIT ;  /* 0x000000000000794d */ /* 0x000fea0003800000 */
.L_x_1:
[----:B------:R-:W-:-:S00]  /*0800*/  BRA `(.L_x_1) ;  /* 0xfffffffc00fc7947 */ /* 0x000fc0000383ffff */
[----:B------:R-:W-:-:S00]  /*0810*/  NOP ;  /* 0x0000000000007918 */ /* 0x000fc00000000000 */
        /* <DEDUP_REMOVED lines=14> */
.L_x_2:


//--------------------- .nv.shared._Z11gemm_sharedILi1024ELi256ELi512ELi32EEvPfS0_S0_ --------------------------
	.section	.nv.shared._Z11gemm_sharedILi1024ELi256ELi512ELi32EEvPfS0_S0_,"aw",@nobits
	.sectionflags	@""
	.align	4
.nv.shared._Z11gemm_sharedILi1024ELi256ELi512ELi32EEvPfS0_S0_:
	.zero		9216


//--------------------- .nv.shared.reserved.0     --------------------------
	.section	.nv.shared.reserved.0,"aw",@nobits
	.weak		__nv_reservedSMEM_offset_0_alias
	.size		__nv_reservedSMEM_offset_0_alias, 0, 64
	.other		__nv_reservedSMEM_offset_0_alias,@"STO_CUDA_RESERVED_SHARED STV_DEFAULT"
__nv_reservedSMEM_offset_0_alias:
	.zero		0
	.zero		64


//--------------------- .nv.constant0._Z11gemm_sharedILi1024ELi256ELi512ELi32EEvPfS0_S0_ --------------------------
	.section	.nv.constant0._Z11gemm_sharedILi1024ELi256ELi512ELi32EEvPfS0_S0_,"a",@progbits
	.sectionflags	@""
	.align	4
.nv.constant0._Z11gemm_sharedILi1024ELi256ELi512ELi32EEvPfS0_S0_:
	.zero		920


//--------------------- SYMBOLS --------------------------

	.type		.nv.reservedSmem.offset0,@object
	.size		.nv.reservedSmem.offset0,0x4
	.type		.nv.reservedSmem.cap,@object
	.size		.nv.reservedSmem.cap,0x4
